//
// Generated by NVIDIA NVVM Compiler
//
// Compiler Build ID: CL-36424714
// Cuda compilation tools, release 13.0, V13.0.88
// Based on NVVM 20.0.0
//

.version 9.0
.target sm_100
.address_size 64

	// .globl	_ZN3MPI9mpikernel12bitsubstractEiPcPKcS1_

.visible .entry _ZN3MPI9mpikernel12bitsubstractEiPcPKcS1_(
	.param .u32 _ZN3MPI9mpikernel12bitsubstractEiPcPKcS1__param_0,
	.param .u64 .ptr .align 1 _ZN3MPI9mpikernel12bitsubstractEiPcPKcS1__param_1,
	.param .u64 .ptr .align 1 _ZN3MPI9mpikernel12bitsubstractEiPcPKcS1__param_2,
	.param .u64 .ptr .align 1 _ZN3MPI9mpikernel12bitsubstractEiPcPKcS1__param_3
)
{
	.reg .pred 	%p<3>;
	.reg .b16 	%rs<5>;
	.reg .b32 	%r<11>;
	.reg .b64 	%rd<11>;

	ld.param.u32 	%r6, [_ZN3MPI9mpikernel12bitsubstractEiPcPKcS1__param_0];
	ld.param.u64 	%rd4, [_ZN3MPI9mpikernel12bitsubstractEiPcPKcS1__param_1];
	ld.param.u64 	%rd5, [_ZN3MPI9mpikernel12bitsubstractEiPcPKcS1__param_2];
	ld.param.u64 	%rd6, [_ZN3MPI9mpikernel12bitsubstractEiPcPKcS1__param_3];
	mov.u32 	%r7, %ctaid.x;
	mov.u32 	%r1, %ntid.x;
	mov.u32 	%r8, %tid.x;
	mad.lo.s32 	%r10, %r7, %r1, %r8;
	setp.ge.s32 	%p1, %r10, %r6;
	@%p1 bra 	$L__BB0_3;
	mov.u32 	%r9, %nctaid.x;
	mul.lo.s32 	%r3, %r9, %r1;
	cvta.to.global.u64 	%rd1, %rd4;
	cvta.to.global.u64 	%rd2, %rd5;
	cvta.to.global.u64 	%rd3, %rd6;
$L__BB0_2:
	cvt.s64.s32 	%rd7, %r10;
	add.s64 	%rd8, %rd1, %rd7;
	ld.global.u8 	%rs1, [%rd8];
	add.s64 	%rd9, %rd2, %rd7;
	ld.global.u8 	%rs2, [%rd9];
	not.b16 	%rs3, %rs2;
	and.b16  	%rs4, %rs1, %rs3;
	add.s64 	%rd10, %rd3, %rd7;
	st.global.u8 	[%rd10], %rs4;
	add.s32 	%r10, %r10, %r3;
	setp.lt.s32 	%p2, %r10, %r6;
	@%p2 bra 	$L__BB0_2;
$L__BB0_3:
	ret;

}
	// .globl	_ZN3MPI9mpikernel8bitunionEiPcPKcS1_
.visible .entry _ZN3MPI9mpikernel8bitunionEiPcPKcS1_(
	.param .u32 _ZN3MPI9mpikernel8bitunionEiPcPKcS1__param_0,
	.param .u64 .ptr .align 1 _ZN3MPI9mpikernel8bitunionEiPcPKcS1__param_1,
	.param .u64 .ptr .align 1 _ZN3MPI9mpikernel8bitunionEiPcPKcS1__param_2,
	.param .u64 .ptr .align 1 _ZN3MPI9mpikernel8bitunionEiPcPKcS1__param_3
)
{
	.reg .pred 	%p<3>;
	.reg .b16 	%rs<4>;
	.reg .b32 	%r<11>;
	.reg .b64 	%rd<11>;

	ld.param.u32 	%r6, [_ZN3MPI9mpikernel8bitunionEiPcPKcS1__param_0];
	ld.param.u64 	%rd4, [_ZN3MPI9mpikernel8bitunionEiPcPKcS1__param_1];
	ld.param.u64 	%rd5, [_ZN3MPI9mpikernel8bitunionEiPcPKcS1__param_2];
	ld.param.u64 	%rd6, [_ZN3MPI9mpikernel8bitunionEiPcPKcS1__param_3];
	mov.u32 	%r7, %ctaid.x;
	mov.u32 	%r1, %ntid.x;
	mov.u32 	%r8, %tid.x;
	mad.lo.s32 	%r10, %r7, %r1, %r8;
	setp.ge.s32 	%p1, %r10, %r6;
	@%p1 bra 	$L__BB1_3;
	mov.u32 	%r9, %nctaid.x;
	mul.lo.s32 	%r3, %r9, %r1;
	cvta.to.global.u64 	%rd1, %rd4;
	cvta.to.global.u64 	%rd2, %rd5;
	cvta.to.global.u64 	%rd3, %rd6;
$L__BB1_2:
	cvt.s64.s32 	%rd7, %r10;
	add.s64 	%rd8, %rd1, %rd7;
	ld.global.u8 	%rs1, [%rd8];
	add.s64 	%rd9, %rd2, %rd7;
	ld.global.u8 	%rs2, [%rd9];
	or.b16  	%rs3, %rs2, %rs1;
	add.s64 	%rd10, %rd3, %rd7;
	st.global.u8 	[%rd10], %rs3;
	add.s32 	%r10, %r10, %r3;
	setp.lt.s32 	%p2, %r10, %r6;
	@%p2 bra 	$L__BB1_2;
$L__BB1_3:
	ret;

}


// ===== COMPILED SASS (sm_100) =====

	.target	sm_100

	.elftype	@"ET_EXEC"


//--------------------- .note.nv.tkinfo           --------------------------
	.section	.note.nv.tkinfo,"",@"SHT_NOTE"
	.sectionflags	@"SHF_NOTE_NV_TKINFO"
	.tkinfo
        /*0018*/ 	.word	0x00000002
        /*0030*/ 	.string	""
        /*0030*/ 	.string	"ptxas"
        /*0030*/ 	.string	"Cuda compilation tools, release 13.0, V13.0.88"
        /*0030*/ 	.string	"Build cuda_13.0.r13.0/compiler.36424714_0"
        /*0030*/ 	.string	"-arch sm_100 -m 64 "



//--------------------- .note.nv.cuinfo           --------------------------
	.section	.note.nv.cuinfo,"",@"SHT_NOTE"
	.sectionflags	@"SHF_NOTE_NV_CUINFO"
        /*0018*/ 	.short	0x0002
        /*001a*/ 	.short	0x0064
        /*001c*/ 	.short	0x0082
	.zero		2


//--------------------- .nv.info                  --------------------------
	.section	.nv.info,"",@"SHT_CUDA_INFO"
	.align	4


	//----- nvinfo : EIATTR_REGCOUNT
	.align		4
        /*0000*/ 	.byte	0x04, 0x2f
        /*0002*/ 	.short	(.L_1 - .L_0)
	.align		4
.L_0:
        /*0004*/ 	.word	index@(_ZN3MPI9mpikernel12bitsubstractEiPcPKcS1_)
        /*0008*/ 	.word	0x0000000e


	//----- nvinfo : EIATTR_FRAME_SIZE
	.align		4
.L_1:
        /*000c*/ 	.byte	0x04, 0x11
        /*000e*/ 	.short	(.L_3 - .L_2)
	.align		4
.L_2:
        /*0010*/ 	.word	index@(_ZN3MPI9mpikernel12bitsubstractEiPcPKcS1_)
        /*0014*/ 	.word	0x00000000


	//----- nvinfo : EIATTR_REGCOUNT
	.align		4
.L_3:
        /*0018*/ 	.byte	0x04, 0x2f
        /*001a*/ 	.short	(.L_5 - .L_4)
	.align		4
.L_4:
        /*001c*/ 	.word	index@(_ZN3MPI9mpikernel8bitunionEiPcPKcS1_)
        /*0020*/ 	.word	0x0000000e


	//----- nvinfo : EIATTR_FRAME_SIZE
	.align		4
.L_5:
        /*0024*/ 	.byte	0x04, 0x11
        /*0026*/ 	.short	(.L_7 - .L_6)
	.align		4
.L_6:
        /*0028*/ 	.word	index@(_ZN3MPI9mpikernel8bitunionEiPcPKcS1_)
        /*002c*/ 	.word	0x00000000


	//----- nvinfo : EIATTR_MIN_STACK_SIZE
	.align		4
.L_7:
        /*0030*/ 	.byte	0x04, 0x12
        /*0032*/ 	.short	(.L_9 - .L_8)
	.align		4
.L_8:
        /*0034*/ 	.word	index@(_ZN3MPI9mpikernel8bitunionEiPcPKcS1_)
        /*0038*/ 	.word	0x00000000


	//----- nvinfo : EIATTR_MIN_STACK_SIZE
	.align		4
.L_9:
        /*003c*/ 	.byte	0x04, 0x12
        /*003e*/ 	.short	(.L_11 - .L_10)
	.align		4
.L_10:
        /*0040*/ 	.word	index@(_ZN3MPI9mpikernel12bitsubstractEiPcPKcS1_)
        /*0044*/ 	.word	0x00000000
.L_11:


//--------------------- .nv.compat                --------------------------
	.section	.nv.compat,"",@"SHT_CUDA_COMPAT_INFO"
	.align	4
        /*0000*/ 	.byte	0x02, 0x09, 0x00, 0x00, 0x02, 0x02, 0x01, 0x00, 0x02, 0x05, 0x05, 0x00, 0x03, 0x07, 0x01, 0x01
        /*0010*/ 	.byte	0x02, 0x03, 0x00, 0x00, 0x02, 0x06, 0x01, 0x00, 0x04, 0x0b, 0x08, 0x00, 0x09, 0x00, 0x00, 0x00
        /*0020*/ 	.byte	0x00, 0x00, 0x00, 0x00


//--------------------- .nv.info._ZN3MPI9mpikernel8bitunionEiPcPKcS1_ --------------------------
	.section	.nv.info._ZN3MPI9mpikernel8bitunionEiPcPKcS1_,"",@"SHT_CUDA_INFO"
	.sectionflags	@""
	.align	4


	//----- nvinfo : EIATTR_CUDA_API_VERSION
	.align		4
        /*0000*/ 	.byte	0x04, 0x37
        /*0002*/ 	.short	(.L_13 - .L_12)
.L_12:
        /*0004*/ 	.word	0x00000082


	//----- nvinfo : EIATTR_KPARAM_INFO
	.align		4
.L_13:
        /*0008*/ 	.byte	0x04, 0x17
        /*000a*/ 	.short	(.L_15 - .L_14)
.L_14:
        /*000c*/ 	.word	0x00000000
        /*0010*/ 	.short	0x0003
        /*0012*/ 	.short	0x0018
        /*0014*/ 	.byte	0x00, 0xf5, 0x21, 0x00


	//----- nvinfo : EIATTR_KPARAM_INFO
	.align		4
.L_15:
        /*0018*/ 	.byte	0x04, 0x17
        /*001a*/ 	.short	(.L_17 - .L_16)
.L_16:
        /*001c*/ 	.word	0x00000000
        /*0020*/ 	.short	0x0002
        /*0022*/ 	.short	0x0010
        /*0024*/ 	.byte	0x00, 0xf5, 0x21, 0x00


	//----- nvinfo : EIATTR_KPARAM_INFO
	.align		4
.L_17:
        /*0028*/ 	.byte	0x04, 0x17
        /*002a*/ 	.short	(.L_19 - .L_18)
.L_18:
        /*002c*/ 	.word	0x00000000
        /*0030*/ 	.short	0x0001
        /*0032*/ 	.short	0x0008
        /*0034*/ 	.byte	0x00, 0xf5, 0x21, 0x00


	//----- nvinfo : EIATTR_KPARAM_INFO
	.align		4
.L_19:
        /*0038*/ 	.byte	0x04, 0x17
        /*003a*/ 	.short	(.L_21 - .L_20)
.L_20:
        /*003c*/ 	.word	0x00000000
        /*0040*/ 	.short	0x0000
        /*0042*/ 	.short	0x0000
        /*0044*/ 	.byte	0x00, 0xf0, 0x11, 0x00


	//----- nvinfo : EIATTR_SPARSE_MMA_MASK
	.align		4
.L_21:
        /*0048*/ 	.byte	0x03, 0x50
        /*004a*/ 	.short	0x0000


	//----- nvinfo : EIATTR_MAXREG_COUNT
	.align		4
        /*004c*/ 	.byte	0x03, 0x1b
        /*004e*/ 	.short	0x00ff


	//----- nvinfo : EIATTR_MERCURY_ISA_VERSION
	.align		4
        /*0050*/ 	.byte	0x03, 0x5f
        /*0052*/ 	.short	0x0101


	//----- nvinfo : EIATTR_VRC_CTA_INIT_COUNT
	.align		4
        /*0054*/ 	.byte	0x02, 0x4a
	.zero		1
	.zero		1


	//----- nvinfo : EIATTR_EXIT_INSTR_OFFSETS
	.align		4
        /*0058*/ 	.byte	0x04, 0x1c
        /*005a*/ 	.short	(.L_23 - .L_22)


	//   ....[0]....
.L_22:
        /*005c*/ 	.word	0x00000070


	//   ....[1]....
        /*0060*/ 	.word	0x000001b0


	//----- nvinfo : EIATTR_CRS_STACK_SIZE
	.align		4
.L_23:
        /*0064*/ 	.byte	0x04, 0x1e
        /*0066*/ 	.short	(.L_25 - .L_24)
.L_24:
        /*0068*/ 	.word	0x00000000


	//----- nvinfo : EIATTR_CBANK_PARAM_SIZE
	.align		4
.L_25:
        /*006c*/ 	.byte	0x03, 0x19
        /*006e*/ 	.short	0x0020


	//----- nvinfo : EIATTR_PARAM_CBANK
	.align		4
        /*0070*/ 	.byte	0x04, 0x0a
        /*0072*/ 	.short	(.L_27 - .L_26)
	.align		4
.L_26:
        /*0074*/ 	.word	index@(.nv.constant0._ZN3MPI9mpikernel8bitunionEiPcPKcS1_)
        /*0078*/ 	.short	0x0380
        /*007a*/ 	.short	0x0020


	//----- nvinfo : EIATTR_SW_WAR
	.align		4
.L_27:
        /*007c*/ 	.byte	0x04, 0x36
        /*007e*/ 	.short	(.L_29 - .L_28)
.L_28:
        /*0080*/ 	.word	0x00000008
.L_29:


//--------------------- .nv.info._ZN3MPI9mpikernel12bitsubstractEiPcPKcS1_ --------------------------
	.section	.nv.info._ZN3MPI9mpikernel12bitsubstractEiPcPKcS1_,"",@"SHT_CUDA_INFO"
	.sectionflags	@""
	.align	4


	//----- nvinfo : EIATTR_CUDA_API_VERSION
	.align		4
        /*0000*/ 	.byte	0x04, 0x37
        /*0002*/ 	.short	(.L_31 - .L_30)
.L_30:
        /*0004*/ 	.word	0x00000082


	//----- nvinfo : EIATTR_KPARAM_INFO
	.align		4
.L_31:
        /*0008*/ 	.byte	0x04, 0x17
        /*000a*/ 	.short	(.L_33 - .L_32)
.L_32:
        /*000c*/ 	.word	0x00000000
        /*0010*/ 	.short	0x0003
        /*0012*/ 	.short	0x0018
        /*0014*/ 	.byte	0x00, 0xf5, 0x21, 0x00


	//----- nvinfo : EIATTR_KPARAM_INFO
	.align		4
.L_33:
        /*0018*/ 	.byte	0x04, 0x17
        /*001a*/ 	.short	(.L_35 - .L_34)
.L_34:
        /*001c*/ 	.word	0x00000000
        /*0020*/ 	.short	0x0002
        /*0022*/ 	.short	0x0010
        /*0024*/ 	.byte	0x00, 0xf5, 0x21, 0x00


	//----- nvinfo : EIATTR_KPARAM_INFO
	.align		4
.L_35:
        /*0028*/ 	.byte	0x04, 0x17
        /*002a*/ 	.short	(.L_37 - .L_36)
.L_36:
        /*002c*/ 	.word	0x00000000
        /*0030*/ 	.short	0x0001
        /*0032*/ 	.short	0x0008
        /*0034*/ 	.byte	0x00, 0xf5, 0x21, 0x00


	//----- nvinfo : EIATTR_KPARAM_INFO
	.align		4
.L_37:
        /*0038*/ 	.byte	0x04, 0x17
        /*003a*/ 	.short	(.L_39 - .L_38)
.L_38:
        /*003c*/ 	.word	0x00000000
        /*0040*/ 	.short	0x0000
        /*0042*/ 	.short	0x0000
        /*0044*/ 	.byte	0x00, 0xf0, 0x11, 0x00


	//----- nvinfo : EIATTR_SPARSE_MMA_MASK
	.align		4
.L_39:
        /*0048*/ 	.byte	0x03, 0x50
        /*004a*/ 	.short	0x0000


	//----- nvinfo : EIATTR_MAXREG_COUNT
	.align		4
        /*004c*/ 	.byte	0x03, 0x1b
        /*004e*/ 	.short	0x00ff


	//----- nvinfo : EIATTR_MERCURY_ISA_VERSION
	.align		4
        /*0050*/ 	.byte	0x03, 0x5f
        /*0052*/ 	.short	0x0101


	//----- nvinfo : EIATTR_VRC_CTA_INIT_COUNT
	.align		4
        /*0054*/ 	.byte	0x02, 0x4a
	.zero		1
	.zero		1


	//----- nvinfo : EIATTR_EXIT_INSTR_OFFSETS
	.align		4
        /*0058*/ 	.byte	0x04, 0x1c
        /*005a*/ 	.short	(.L_41 - .L_40)


	//   ....[0]....
.L_40:
        /*005c*/ 	.word	0x00000070


	//   ....[1]....
        /*0060*/ 	.word	0x000001b0


	//----- nvinfo : EIATTR_CRS_STACK_SIZE
	.align		4
.L_41:
        /*0064*/ 	.byte	0x04, 0x1e
        /*0066*/ 	.short	(.L_43 - .L_42)
.L_42:
        /*0068*/ 	.word	0x00000000


	//----- nvinfo : EIATTR_CBANK_PARAM_SIZE
	.align		4
.L_43:
        /*006c*/ 	.byte	0x03, 0x19
        /*006e*/ 	.short	0x0020


	//----- nvinfo : EIATTR_PARAM_CBANK
	.align		4
        /*0070*/ 	.byte	0x04, 0x0a
        /*0072*/ 	.short	(.L_45 - .L_44)
	.align		4
.L_44:
        /*0074*/ 	.word	index@(.nv.constant0._ZN3MPI9mpikernel12bitsubstractEiPcPKcS1_)
        /*0078*/ 	.short	0x0380
        /*007a*/ 	.short	0x0020


	//----- nvinfo : EIATTR_SW_WAR
	.align		4
.L_45:
        /*007c*/ 	.byte	0x04, 0x36
        /*007e*/ 	.short	(.L_47 - .L_46)
.L_46:
        /*0080*/ 	.word	0x00000008
.L_47:


//--------------------- .nv.callgraph             --------------------------
	.section	.nv.callgraph,"",@"SHT_CUDA_CALLGRAPH"
	.align	4
	.sectionentsize	8
	.align		4
        /*0000*/ 	.word	0x00000000
	.align		4
        /*0004*/ 	.word	0xffffffff
	.align		4
        /*0008*/ 	.word	0x00000000
	.align		4
        /*000c*/ 	.word	0xfffffffe
	.align		4
        /*0010*/ 	.word	0x00000000
	.align		4
        /*0014*/ 	.word	0xfffffffd
	.align		4
        /*0018*/ 	.word	0x00000000
	.align		4
        /*001c*/ 	.word	0xfffffffc


//--------------------- .text._ZN3MPI9mpikernel8bitunionEiPcPKcS1_ --------------------------
	.section	.text._ZN3MPI9mpikernel8bitunionEiPcPKcS1_,"ax",@progbits
	.align	128
        .global         _ZN3MPI9mpikernel8bitunionEiPcPKcS1_
        .type           _ZN3MPI9mpikernel8bitunionEiPcPKcS1_,@function
        .size           _ZN3MPI9mpikernel8bitunionEiPcPKcS1_,(.L_x_4 - _ZN3MPI9mpikernel8bitunionEiPcPKcS1_)
        .other          _ZN3MPI9mpikernel8bitunionEiPcPKcS1_,@"STO_CUDA_ENTRY STV_DEFAULT"
_ZN3MPI9mpikernel8bitunionEiPcPKcS1_:
.text._ZN3MPI9mpikernel8bitunionEiPcPKcS1_:
[----:B------:R-:W-:Y:S01]  /*0000*/  LDC R1, c[0x0][0x37c] ;  /* 0x0000df00ff017b82 */ /* 0x000fe20000000800 */
[----:B------:R-:W0:Y:S07]  /*0010*/  S2R R0, SR_TID.X ;  /* 0x0000000000007919 */ /* 0x000e2e0000002100 */
[----:B------:R-:W0:Y:S01]  /*0020*/  S2UR UR4, SR_CTAID.X ;  /* 0x00000000000479c3 */ /* 0x000e220000002500 */
[----:B------:R-:W1:Y:S07]  /*0030*/  LDCU UR5, c[0x0][0x380] ;  /* 0x00007000ff0577ac */ /* 0x000e6e0008000800 */
[----:B------:R-:W0:Y:S02]  /*0040*/  LDC R9, c[0x0][0x360] ;  /* 0x0000d800ff097b82 */ /* 0x000e240000000800 */
[----:B0-----:R-:W-:-:S05]  /*0050*/  IMAD R0, R9, UR4, R0 ;  /* 0x0000000409007c24 */ /* 0x001fca000f8e0200 */
[----:B-1----:R-:W-:-:S13]  /*0060*/  ISETP.GE.AND P0, PT, R0, UR5, PT ;  /* 0x0000000500007c0c */ /* 0x002fda000bf06270 */
[----:B------:R-:W-:Y:S05]  /*0070*/  @P0 EXIT ;  /* 0x000000000000094d */ /* 0x000fea0003800000 */
[----:B------:R-:W0:Y:S01]  /*0080*/  LDCU UR4, c[0x0][0x370] ;  /* 0x00006e00ff0477ac */ /* 0x000e220008000800 */
[----:B------:R-:W1:Y:S01]  /*0090*/  LDCU.64 UR6, c[0x0][0x358] ;  /* 0x00006b00ff0677ac */ /* 0x000e620008000a00 */
[----:B------:R-:W2:Y:S01]  /*00a0*/  LDCU.64 UR8, c[0x0][0x388] ;  /* 0x00007100ff0877ac */ /* 0x000ea20008000a00 */
[----:B------:R-:W3:Y:S01]  /*00b0*/  LDCU.128 UR12, c[0x0][0x390] ;  /* 0x00007200ff0c77ac */ /* 0x000ee20008000c00 */
[----:B0-----:R-:W-:-:S07]  /*00c0*/  IMAD R9, R9, UR4, RZ ;  /* 0x0000000409097c24 */ /* 0x001fce000f8e02ff */
.L_x_0:
[----:B0-----:R-:W-:Y:S02]  /*00d0*/  SHF.R.S32.HI R7, RZ, 0x1f, R0 ;  /* 0x0000001fff077819 */ /* 0x001fe40000011400 */
[C---:B---3--:R-:W-:Y:S02]  /*00e0*/  IADD3 R4, P1, PT, R0.reuse, UR12, RZ ;  /* 0x0000000c00047c10 */ /* 0x048fe4000ff3e0ff */
[----:B--2---:R-:W-:Y:S02]  /*00f0*/  IADD3 R2, P0, PT, R0, UR8, RZ ;  /* 0x0000000800027c10 */ /* 0x004fe4000ff1e0ff */
[C---:B------:R-:W-:Y:S02]  /*0100*/  IADD3.X R5, PT, PT, R7.reuse, UR13, RZ, P1, !PT ;  /* 0x0000000d07057c10 */ /* 0x040fe40008ffe4ff */
[----:B------:R-:W-:-:S04]  /*0110*/  IADD3.X R3, PT, PT, R7, UR9, RZ, P0, !PT ;  /* 0x0000000907037c10 */ /* 0x000fc800087fe4ff */
[----:B-1----:R-:W2:Y:S04]  /*0120*/  LDG.E.U8 R5, desc[UR6][R4.64] ;  /* 0x0000000604057981 */ /* 0x002ea8000c1e1100 */
[----:B------:R-:W2:Y:S01]  /*0130*/  LDG.E.U8 R2, desc[UR6][R2.64] ;  /* 0x0000000602027981 */ /* 0x000ea2000c1e1100 */
[----:B------:R-:W-:-:S04]  /*0140*/  IADD3 R6, P0, PT, R0, UR14, RZ ;  /* 0x0000000e00067c10 */ /* 0x000fc8000ff1e0ff */
[----:B------:R-:W-:Y:S01]  /*0150*/  IADD3.X R7, PT, PT, R7, UR15, RZ, P0, !PT ;  /* 0x0000000f07077c10 */ /* 0x000fe200087fe4ff */
[----:B------:R-:W-:-:S05]  /*0160*/  IMAD.IADD R0, R9, 0x1, R0 ;  /* 0x0000000109007824 */ /* 0x000fca00078e0200 */
[----:B------:R-:W-:Y:S02]  /*0170*/  ISETP.GE.AND P0, PT, R0, UR5, PT ;  /* 0x0000000500007c0c */ /* 0x000fe4000bf06270 */
[----:B--2---:R-:W-:-:S05]  /*0180*/  LOP3.LUT R11, R5, R2, RZ, 0xfc, !PT ;  /* 0x00000002050b7212 */ /* 0x004fca00078efcff */
[----:B------:R0:W-:Y:S06]  /*0190*/  STG.E.U8 desc[UR6][R6.64], R11 ;  /* 0x0000000b06007986 */ /* 0x0001ec000c101106 */
[----:B------:R-:W-:Y:S05]  /*01a0*/  @!P0 BRA `(.L_x_0) ;  /* 0xfffffffc00c88947 */ /* 0x000fea000383ffff */
[----:B------:R-:W-:Y:S05]  /*01b0*/  EXIT ;  /* 0x000000000000794d */ /* 0x000fea0003800000 */
.L_x_1:
[----:B------:R-:W-:-:S00]  /*01c0*/  BRA `(.L_x_1) ;  /* 0xfffffffc00fc7947 */ /* 0x000fc0000383ffff */
[----:B------:R-:W-:-:S00]  /*01d0*/  NOP ;  /* 0x0000000000007918 */ /* 0x000fc00000000000 */
        /* <DEDUP_REMOVED lines=10> */
.L_x_4:


//--------------------- .text._ZN3MPI9mpikernel12bitsubstractEiPcPKcS1_ --------------------------
	.section	.text._ZN3MPI9mpikernel12bitsubstractEiPcPKcS1_,"ax",@progbits
	.align	128
        .global         _ZN3MPI9mpikernel12bitsubstractEiPcPKcS1_
        .type           _ZN3MPI9mpikernel12bitsubstractEiPcPKcS1_,@function
        .size           _ZN3MPI9mpikernel12bitsubstractEiPcPKcS1_,(.L_x_5 - _ZN3MPI9mpikernel12bitsubstractEiPcPKcS1_)
        .other          _ZN3MPI9mpikernel12bitsubstractEiPcPKcS1_,@"STO_CUDA_ENTRY STV_DEFAULT"
_ZN3MPI9mpikernel12bitsubstractEiPcPKcS1_:
.text._ZN3MPI9mpikernel12bitsubstractEiPcPKcS1_:
        /* <DEDUP_REMOVED lines=13> */
.L_x_2:
        /* <DEDUP_REMOVED lines=15> */
.L_x_3:
        /* <DEDUP_REMOVED lines=12> */
.L_x_5:


//--------------------- .nv.shared.reserved.0     --------------------------
	.section	.nv.shared.reserved.0,"aw",@nobits
	.weak		__nv_reservedSMEM_offset_0_alias
	.size		__nv_reservedSMEM_offset_0_alias, 0, 64
	.other		__nv_reservedSMEM_offset_0_alias,@"STO_CUDA_RESERVED_SHARED STV_DEFAULT"
__nv_reservedSMEM_offset_0_alias:
	.zero		0
	.zero		64


//--------------------- .nv.constant0._ZN3MPI9mpikernel8bitunionEiPcPKcS1_ --------------------------
	.section	.nv.constant0._ZN3MPI9mpikernel8bitunionEiPcPKcS1_,"a",@progbits
	.sectionflags	@""
	.align	4
.nv.constant0._ZN3MPI9mpikernel8bitunionEiPcPKcS1_:
	.zero		928


//--------------------- .nv.constant0._ZN3MPI9mpikernel12bitsubstractEiPcPKcS1_ --------------------------
	.section	.nv.constant0._ZN3MPI9mpikernel12bitsubstractEiPcPKcS1_,"a",@progbits
	.sectionflags	@""
	.align	4
.nv.constant0._ZN3MPI9mpikernel12bitsubstractEiPcPKcS1_:
	.zero		928


//--------------------- SYMBOLS --------------------------

	.type		.nv.reservedSmem.offset0,@object
	.size		.nv.reservedSmem.offset0,0x4
